//
// Generated by NVIDIA NVVM Compiler
//
// Compiler Build ID: CL-36424714
// Cuda compilation tools, release 13.0, V13.0.88
// Based on NVVM 20.0.0
//

.version 9.0
.target sm_100
.address_size 64

	// .globl	_Z6maximoPiS_ii
.extern .shared .align 16 .b8 temp[];

.visible .entry _Z6maximoPiS_ii(
	.param .u64 .ptr .align 1 _Z6maximoPiS_ii_param_0,
	.param .u64 .ptr .align 1 _Z6maximoPiS_ii_param_1,
	.param .u32 _Z6maximoPiS_ii_param_2,
	.param .u32 _Z6maximoPiS_ii_param_3
)
{
	.reg .pred 	%p<6>;
	.reg .b32 	%r<30>;
	.reg .b64 	%rd<9>;

	ld.param.u64 	%rd1, [_Z6maximoPiS_ii_param_0];
	ld.param.u64 	%rd2, [_Z6maximoPiS_ii_param_1];
	ld.param.u32 	%r14, [_Z6maximoPiS_ii_param_2];
	ld.param.u32 	%r15, [_Z6maximoPiS_ii_param_3];
	mov.u32 	%r16, %ctaid.y;
	add.s32 	%r1, %r15, %r16;
	mov.u32 	%r17, %ctaid.x;
	mov.u32 	%r2, %ntid.x;
	mov.u32 	%r3, %tid.x;
	mad.lo.s32 	%r4, %r17, %r2, %r3;
	setp.ge.s32 	%p1, %r4, %r14;
	@%p1 bra 	$L__BB0_8;
	cvta.to.global.u64 	%rd3, %rd2;
	mad.lo.s32 	%r18, %r1, %r14, %r4;
	mul.wide.s32 	%rd4, %r18, 4;
	add.s64 	%rd5, %rd3, %rd4;
	ld.global.u32 	%r28, [%rd5];
	min.u32 	%r26, %r14, %r2;
	setp.lt.u32 	%p2, %r26, 2;
	@%p2 bra 	$L__BB0_6;
	shl.b32 	%r19, %r3, 2;
	mov.u32 	%r20, temp;
	add.s32 	%r7, %r20, %r19;
$L__BB0_3:
	shr.u32 	%r10, %r26, 1;
	st.shared.u32 	[%r7], %r28;
	bar.sync 	0;
	setp.ge.u32 	%p3, %r3, %r10;
	@%p3 bra 	$L__BB0_5;
	ld.shared.u32 	%r21, [%r7];
	shl.b32 	%r22, %r10, 2;
	add.s32 	%r23, %r7, %r22;
	ld.shared.u32 	%r24, [%r23];
	max.s32 	%r28, %r21, %r24;
$L__BB0_5:
	bar.sync 	0;
	setp.gt.u32 	%p4, %r26, 3;
	mov.u32 	%r26, %r10;
	@%p4 bra 	$L__BB0_3;
$L__BB0_6:
	setp.ne.s32 	%p5, %r3, 0;
	@%p5 bra 	$L__BB0_8;
	cvta.to.global.u64 	%rd6, %rd1;
	mul.wide.s32 	%rd7, %r1, 4;
	add.s64 	%rd8, %rd6, %rd7;
	atom.global.max.s32 	%r25, [%rd8], %r28;
$L__BB0_8:
	ret;

}


// ===== COMPILED SASS (sm_100) =====

	.target	sm_100

	.elftype	@"ET_EXEC"


//--------------------- .note.nv.tkinfo           --------------------------
	.section	.note.nv.tkinfo,"",@"SHT_NOTE"
	.sectionflags	@"SHF_NOTE_NV_TKINFO"
	.tkinfo
        /*0018*/ 	.word	0x00000002
        /*0030*/ 	.string	""
        /*0030*/ 	.string	"ptxas"
        /*0030*/ 	.string	"Cuda compilation tools, release 13.0, V13.0.88"
        /*0030*/ 	.string	"Build cuda_13.0.r13.0/compiler.36424714_0"
        /*0030*/ 	.string	"-arch sm_100 -m 64 "



//--------------------- .note.nv.cuinfo           --------------------------
	.section	.note.nv.cuinfo,"",@"SHT_NOTE"
	.sectionflags	@"SHF_NOTE_NV_CUINFO"
        /*0018*/ 	.short	0x0002
        /*001a*/ 	.short	0x0064
        /*001c*/ 	.short	0x0082
	.zero		2


//--------------------- .nv.info                  --------------------------
	.section	.nv.info,"",@"SHT_CUDA_INFO"
	.align	4


	//----- nvinfo : EIATTR_REGCOUNT
	.align		4
        /*0000*/ 	.byte	0x04, 0x2f
        /*0002*/ 	.short	(.L_1 - .L_0)
	.align		4
.L_0:
        /*0004*/ 	.word	index@(_Z6maximoPiS_ii)
        /*0008*/ 	.word	0x0000000c


	//----- nvinfo : EIATTR_FRAME_SIZE
	.align		4
.L_1:
        /*000c*/ 	.byte	0x04, 0x11
        /*000e*/ 	.short	(.L_3 - .L_2)
	.align		4
.L_2:
        /*0010*/ 	.word	index@(_Z6maximoPiS_ii)
        /*0014*/ 	.word	0x00000000


	//----- nvinfo : EIATTR_MIN_STACK_SIZE
	.align		4
.L_3:
        /*0018*/ 	.byte	0x04, 0x12
        /*001a*/ 	.short	(.L_5 - .L_4)
	.align		4
.L_4:
        /*001c*/ 	.word	index@(_Z6maximoPiS_ii)
        /*0020*/ 	.word	0x00000000
.L_5:


//--------------------- .nv.compat                --------------------------
	.section	.nv.compat,"",@"SHT_CUDA_COMPAT_INFO"
	.align	4
        /*0000*/ 	.byte	0x02, 0x09, 0x00, 0x00, 0x02, 0x02, 0x01, 0x00, 0x02, 0x05, 0x05, 0x00, 0x03, 0x07, 0x01, 0x01
        /*0010*/ 	.byte	0x02, 0x03, 0x00, 0x00, 0x02, 0x06, 0x01, 0x00, 0x04, 0x0b, 0x08, 0x00, 0x09, 0x00, 0x00, 0x00
        /*0020*/ 	.byte	0x00, 0x00, 0x00, 0x00


//--------------------- .nv.info._Z6maximoPiS_ii  --------------------------
	.section	.nv.info._Z6maximoPiS_ii,"",@"SHT_CUDA_INFO"
	.sectionflags	@""
	.align	4


	//----- nvinfo : EIATTR_CUDA_API_VERSION
	.align		4
        /*0000*/ 	.byte	0x04, 0x37
        /*0002*/ 	.short	(.L_7 - .L_6)
.L_6:
        /*0004*/ 	.word	0x00000082


	//----- nvinfo : EIATTR_KPARAM_INFO
	.align		4
.L_7:
        /*0008*/ 	.byte	0x04, 0x17
        /*000a*/ 	.short	(.L_9 - .L_8)
.L_8:
        /*000c*/ 	.word	0x00000000
        /*0010*/ 	.short	0x0003
        /*0012*/ 	.short	0x0014
        /*0014*/ 	.byte	0x00, 0xf0, 0x11, 0x00


	//----- nvinfo : EIATTR_KPARAM_INFO
	.align		4
.L_9:
        /*0018*/ 	.byte	0x04, 0x17
        /*001a*/ 	.short	(.L_11 - .L_10)
.L_10:
        /*001c*/ 	.word	0x00000000
        /*0020*/ 	.short	0x0002
        /*0022*/ 	.short	0x0010
        /*0024*/ 	.byte	0x00, 0xf0, 0x11, 0x00


	//----- nvinfo : EIATTR_KPARAM_INFO
	.align		4
.L_11:
        /*0028*/ 	.byte	0x04, 0x17
        /*002a*/ 	.short	(.L_13 - .L_12)
.L_12:
        /*002c*/ 	.word	0x00000000
        /*0030*/ 	.short	0x0001
        /*0032*/ 	.short	0x0008
        /*0034*/ 	.byte	0x00, 0xf5, 0x21, 0x00


	//----- nvinfo : EIATTR_KPARAM_INFO
	.align		4
.L_13:
        /*0038*/ 	.byte	0x04, 0x17
        /*003a*/ 	.short	(.L_15 - .L_14)
.L_14:
        /*003c*/ 	.word	0x00000000
        /*0040*/ 	.short	0x0000
        /*0042*/ 	.short	0x0000
        /*0044*/ 	.byte	0x00, 0xf5, 0x21, 0x00


	//----- nvinfo : EIATTR_SPARSE_MMA_MASK
	.align		4
.L_15:
        /*0048*/ 	.byte	0x03, 0x50
        /*004a*/ 	.short	0x0000


	//----- nvinfo : EIATTR_MAXREG_COUNT
	.align		4
        /*004c*/ 	.byte	0x03, 0x1b
        /*004e*/ 	.short	0x00ff


	//----- nvinfo : EIATTR_NUM_BARRIERS
	.align		4
        /*0050*/ 	.byte	0x02, 0x4c
        /*0052*/ 	.byte	0x01
	.zero		1


	//----- nvinfo : EIATTR_MERCURY_ISA_VERSION
	.align		4
        /*0054*/ 	.byte	0x03, 0x5f
        /*0056*/ 	.short	0x0101


	//----- nvinfo : EIATTR_VRC_CTA_INIT_COUNT
	.align		4
        /*0058*/ 	.byte	0x02, 0x4a
	.zero		1
	.zero		1


	//----- nvinfo : EIATTR_EXIT_INSTR_OFFSETS
	.align		4
        /*005c*/ 	.byte	0x04, 0x1c
        /*005e*/ 	.short	(.L_17 - .L_16)


	//   ....[0]....
.L_16:
        /*0060*/ 	.word	0x00000090


	//   ....[1]....
        /*0064*/ 	.word	0x00000230


	//   ....[2]....
        /*0068*/ 	.word	0x00000270


	//----- nvinfo : EIATTR_CBANK_PARAM_SIZE
	.align		4
.L_17:
        /*006c*/ 	.byte	0x03, 0x19
        /*006e*/ 	.short	0x0018


	//----- nvinfo : EIATTR_PARAM_CBANK
	.align		4
        /*0070*/ 	.byte	0x04, 0x0a
        /*0072*/ 	.short	(.L_19 - .L_18)
	.align		4
.L_18:
        /*0074*/ 	.word	index@(.nv.constant0._Z6maximoPiS_ii)
        /*0078*/ 	.short	0x0380
        /*007a*/ 	.short	0x0018


	//----- nvinfo : EIATTR_SW_WAR
	.align		4
.L_19:
        /*007c*/ 	.byte	0x04, 0x36
        /*007e*/ 	.short	(.L_21 - .L_20)
.L_20:
        /*0080*/ 	.word	0x00000008
.L_21:


//--------------------- .nv.callgraph             --------------------------
	.section	.nv.callgraph,"",@"SHT_CUDA_CALLGRAPH"
	.align	4
	.sectionentsize	8
	.align		4
        /*0000*/ 	.word	0x00000000
	.align		4
        /*0004*/ 	.word	0xffffffff
	.align		4
        /*0008*/ 	.word	0x00000000
	.align		4
        /*000c*/ 	.word	0xfffffffe
	.align		4
        /*0010*/ 	.word	0x00000000
	.align		4
        /*0014*/ 	.word	0xfffffffd
	.align		4
        /*0018*/ 	.word	0x00000000
	.align		4
        /*001c*/ 	.word	0xfffffffc


//--------------------- .text._Z6maximoPiS_ii     --------------------------
	.section	.text._Z6maximoPiS_ii,"ax",@progbits
	.align	128
        .global         _Z6maximoPiS_ii
        .type           _Z6maximoPiS_ii,@function
        .size           _Z6maximoPiS_ii,(.L_x_3 - _Z6maximoPiS_ii)
        .other          _Z6maximoPiS_ii,@"STO_CUDA_ENTRY STV_DEFAULT"
_Z6maximoPiS_ii:
.text._Z6maximoPiS_ii:
[----:B------:R-:W-:Y:S01]  /*0000*/  LDC R1, c[0x0][0x37c] ;  /* 0x0000df00ff017b82 */ /* 0x000fe20000000800 */
[----:B------:R-:W0:Y:S07]  /*0010*/  S2R R6, SR_TID.X ;  /* 0x0000000000067919 */ /* 0x000e2e0000002100 */
[----:B------:R-:W0:Y:S08]  /*0020*/  S2UR UR5, SR_CTAID.X ;  /* 0x00000000000579c3 */ /* 0x000e300000002500 */
[----:B------:R-:W0:Y:S08]  /*0030*/  LDC R9, c[0x0][0x360] ;  /* 0x0000d800ff097b82 */ /* 0x000e300000000800 */
[----:B------:R-:W1:Y:S08]  /*0040*/  LDC.64 R4, c[0x0][0x390] ;  /* 0x0000e400ff047b82 */ /* 0x000e700000000a00 */
[----:B------:R-:W2:Y:S01]  /*0050*/  S2UR UR4, SR_CTAID.Y ;  /* 0x00000000000479c3 */ /* 0x000ea20000002600 */
[----:B0-----:R-:W-:-:S05]  /*0060*/  IMAD R7, R9, UR5, R6 ;  /* 0x0000000509077c24 */ /* 0x001fca000f8e0206 */
[----:B-1----:R-:W-:Y:S01]  /*0070*/  ISETP.GE.AND P0, PT, R7, R4, PT ;  /* 0x000000040700720c */ /* 0x002fe20003f06270 */
[----:B--2---:R-:W-:-:S12]  /*0080*/  VIADD R5, R5, UR4 ;  /* 0x0000000405057c36 */ /* 0x004fd80008000000 */
[----:B------:R-:W-:Y:S05]  /*0090*/  @P0 EXIT ;  /* 0x000000000000094d */ /* 0x000fea0003800000 */
[----:B------:R-:W0:Y:S01]  /*00a0*/  LDC.64 R2, c[0x0][0x388] ;  /* 0x0000e200ff027b82 */ /* 0x000e220000000a00 */
[----:B------:R-:W1:Y:S01]  /*00b0*/  LDCU.64 UR6, c[0x0][0x358] ;  /* 0x00006b00ff0677ac */ /* 0x000e620008000a00 */
[-C--:B------:R-:W-:Y:S01]  /*00c0*/  IMAD R7, R5, R4.reuse, R7 ;  /* 0x0000000405077224 */ /* 0x080fe200078e0207 */
[----:B------:R-:W-:Y:S02]  /*00d0*/  VIMNMX.U32 R0, PT, PT, R9, R4, PT ;  /* 0x0000000409007248 */ /* 0x000fe40003fe0000 */
[----:B------:R-:W-:Y:S02]  /*00e0*/  ISETP.NE.AND P0, PT, R6, RZ, PT ;  /* 0x000000ff0600720c */ /* 0x000fe40003f05270 */
[----:B------:R-:W-:Y:S01]  /*00f0*/  ISETP.GE.U32.AND P1, PT, R0, 0x2, PT ;  /* 0x000000020000780c */ /* 0x000fe20003f26070 */
[----:B0-----:R-:W-:-:S05]  /*0100*/  IMAD.WIDE R2, R7, 0x4, R2 ;  /* 0x0000000407027825 */ /* 0x001fca00078e0202 */
[----:B-1----:R0:W5:Y:S07]  /*0110*/  LDG.E R7, desc[UR6][R2.64] ;  /* 0x0000000602077981 */ /* 0x00216e000c1e1900 */
[----:B------:R-:W-:Y:S05]  /*0120*/  @!P1 BRA `(.L_x_0) ;  /* 0x0000000000409947 */ /* 0x000fea0003800000 */
[----:B------:R-:W1:Y:S01]  /*0130*/  S2UR UR5, SR_CgaCtaId ;  /* 0x00000000000579c3 */ /* 0x000e620000008800 */
[----:B------:R-:W-:Y:S02]  /*0140*/  UMOV UR4, 0x400 ;  /* 0x0000040000047882 */ /* 0x000fe40000000000 */
[----:B-1----:R-:W-:-:S06]  /*0150*/  ULEA UR4, UR5, UR4, 0x18 ;  /* 0x0000000405047291 */ /* 0x002fcc000f8ec0ff */
[----:B0-----:R-:W-:-:S07]  /*0160*/  LEA R2, R6, UR4, 0x2 ;  /* 0x0000000406027c11 */ /* 0x001fce000f8e10ff */
.L_x_1:
[----:B-----5:R-:W-:Y:S01]  /*0170*/  STS [R2], R7 ;  /* 0x0000000702007388 */ /* 0x020fe20000000800 */
[----:B------:R-:W-:Y:S01]  /*0180*/  SHF.R.U32.HI R9, RZ, 0x1, R0 ;  /* 0x00000001ff097819 */ /* 0x000fe20000011600 */
[----:B------:R-:W-:Y:S03]  /*0190*/  BAR.SYNC.DEFER_BLOCKING 0x0 ;  /* 0x0000000000007b1d */ /* 0x000fe60000010000 */
[----:B------:R-:W-:Y:S02]  /*01a0*/  ISETP.GE.U32.AND P1, PT, R6, R9, PT ;  /* 0x000000090600720c */ /* 0x000fe40003f26070 */
[----:B------:R-:W-:Y:S01]  /*01b0*/  ISETP.GT.U32.AND P2, PT, R0, 0x3, PT ;  /* 0x000000030000780c */ /* 0x000fe20003f44070 */
[----:B------:R-:W-:-:S10]  /*01c0*/  IMAD.MOV.U32 R0, RZ, RZ, R9 ;  /* 0x000000ffff007224 */ /* 0x000fd400078e0009 */
[----:B------:R-:W-:Y:S01]  /*01d0*/  @!P1 IMAD R4, R9, 0x4, R2 ;  /* 0x0000000409049824 */ /* 0x000fe200078e0202 */
[----:B------:R-:W-:Y:S05]  /*01e0*/  @!P1 LDS R3, [R2] ;  /* 0x0000000002039984 */ /* 0x000fea0000000800 */
[----:B------:R-:W0:Y:S02]  /*01f0*/  @!P1 LDS R4, [R4] ;  /* 0x0000000004049984 */ /* 0x000e240000000800 */
[----:B0-----:R-:W-:Y:S01]  /*0200*/  @!P1 VIMNMX R7, PT, PT, R3, R4, !PT ;  /* 0x0000000403079248 */ /* 0x001fe20007fe0100 */
[----:B------:R-:W-:Y:S06]  /*0210*/  BAR.SYNC.DEFER_BLOCKING 0x0 ;  /* 0x0000000000007b1d */ /* 0x000fec0000010000 */
[----:B------:R-:W-:Y:S05]  /*0220*/  @P2 BRA `(.L_x_1) ;  /* 0xfffffffc00d02947 */ /* 0x000fea000383ffff */
.L_x_0:
[----:B------:R-:W-:Y:S05]  /*0230*/  @P0 EXIT ;  /* 0x000000000000094d */ /* 0x000fea0003800000 */
[----:B0-----:R-:W0:Y:S02]  /*0240*/  LDC.64 R2, c[0x0][0x380] ;  /* 0x0000e000ff027b82 */ /* 0x001e240000000a00 */
[----:B0-----:R-:W-:-:S05]  /*0250*/  IMAD.WIDE R2, R5, 0x4, R2 ;  /* 0x0000000405027825 */ /* 0x001fca00078e0202 */
[----:B-----5:R-:W-:Y:S01]  /*0260*/  REDG.E.MAX.S32.STRONG.GPU desc[UR6][R2.64], R7 ;  /* 0x000000070200798e */ /* 0x020fe2000d12e306 */
[----:B------:R-:W-:Y:S05]  /*0270*/  EXIT ;  /* 0x000000000000794d */ /* 0x000fea0003800000 */
.L_x_2:
[----:B------:R-:W-:-:S00]  /*0280*/  BRA `(.L_x_2) ;  /* 0xfffffffc00fc7947 */ /* 0x000fc0000383ffff */
[----:B------:R-:W-:-:S00]  /*0290*/  NOP ;  /* 0x0000000000007918 */ /* 0x000fc00000000000 */
        /* <DEDUP_REMOVED lines=14> */
.L_x_3:


//--------------------- .nv.shared._Z6maximoPiS_ii --------------------------
	.section	.nv.shared._Z6maximoPiS_ii,"aw",@nobits
	.sectionflags	@""
	.align	16
	.zero		1024


//--------------------- .nv.shared.reserved.0     --------------------------
	.section	.nv.shared.reserved.0,"aw",@nobits
	.weak		__nv_reservedSMEM_offset_0_alias
	.size		__nv_reservedSMEM_offset_0_alias, 0, 64
	.other		__nv_reservedSMEM_offset_0_alias,@"STO_CUDA_RESERVED_SHARED STV_DEFAULT"
__nv_reservedSMEM_offset_0_alias:
	.zero		0
	.zero		64


//--------------------- .nv.constant0._Z6maximoPiS_ii --------------------------
	.section	.nv.constant0._Z6maximoPiS_ii,"a",@progbits
	.sectionflags	@""
	.align	4
.nv.constant0._Z6maximoPiS_ii:
	.zero		920


//--------------------- SYMBOLS --------------------------

	.type		.nv.reservedSmem.offset0,@object
	.size		.nv.reservedSmem.offset0,0x4
	.type		.nv.reservedSmem.cap,@object
	.size		.nv.reservedSmem.cap,0x4
